//
// Generated by NVIDIA NVVM Compiler
//
// Compiler Build ID: CL-36424714
// Cuda compilation tools, release 13.0, V13.0.88
// Based on NVVM 20.0.0
//

.version 9.0
.target sm_100
.address_size 64

	// .globl	_Z10kernel_addPfS_iiif

.visible .entry _Z10kernel_addPfS_iiif(
	.param .u64 .ptr .align 1 _Z10kernel_addPfS_iiif_param_0,
	.param .u64 .ptr .align 1 _Z10kernel_addPfS_iiif_param_1,
	.param .u32 _Z10kernel_addPfS_iiif_param_2,
	.param .u32 _Z10kernel_addPfS_iiif_param_3,
	.param .u32 _Z10kernel_addPfS_iiif_param_4,
	.param .f32 _Z10kernel_addPfS_iiif_param_5
)
{
	.reg .pred 	%p<4>;
	.reg .b32 	%r<17>;
	.reg .b32 	%f<5>;
	.reg .b64 	%rd<9>;

	ld.param.u64 	%rd1, [_Z10kernel_addPfS_iiif_param_0];
	ld.param.u64 	%rd2, [_Z10kernel_addPfS_iiif_param_1];
	ld.param.u32 	%r3, [_Z10kernel_addPfS_iiif_param_2];
	ld.param.u32 	%r4, [_Z10kernel_addPfS_iiif_param_3];
	ld.param.u32 	%r6, [_Z10kernel_addPfS_iiif_param_4];
	ld.param.f32 	%f1, [_Z10kernel_addPfS_iiif_param_5];
	mov.u32 	%r7, %ctaid.x;
	shl.b32 	%r8, %r7, 4;
	mov.u32 	%r9, %tid.x;
	add.s32 	%r1, %r8, %r9;
	mov.u32 	%r10, %ctaid.y;
	shl.b32 	%r11, %r10, 4;
	mov.u32 	%r12, %tid.y;
	add.s32 	%r13, %r11, %r12;
	setp.ge.s32 	%p1, %r1, %r4;
	setp.ge.s32 	%p2, %r13, %r6;
	or.pred  	%p3, %p1, %p2;
	@%p3 bra 	$L__BB0_2;
	cvta.to.global.u64 	%rd3, %rd2;
	cvta.to.global.u64 	%rd4, %rd1;
	mad.lo.s32 	%r14, %r4, %r13, %r1;
	mul.lo.s32 	%r15, %r4, %r3;
	mad.lo.s32 	%r16, %r15, %r6, %r14;
	mul.wide.s32 	%rd5, %r16, 4;
	add.s64 	%rd6, %rd3, %rd5;
	ld.global.f32 	%f2, [%rd6];
	mul.wide.s32 	%rd7, %r14, 4;
	add.s64 	%rd8, %rd4, %rd7;
	ld.global.f32 	%f3, [%rd8];
	fma.rn.f32 	%f4, %f1, %f2, %f3;
	st.global.f32 	[%rd8], %f4;
$L__BB0_2:
	ret;

}


// ===== COMPILED SASS (sm_100) =====

	.target	sm_100

	.elftype	@"ET_EXEC"


//--------------------- .note.nv.tkinfo           --------------------------
	.section	.note.nv.tkinfo,"",@"SHT_NOTE"
	.sectionflags	@"SHF_NOTE_NV_TKINFO"
	.tkinfo
        /*0018*/ 	.word	0x00000002
        /*0030*/ 	.string	""
        /*0030*/ 	.string	"ptxas"
        /*0030*/ 	.string	"Cuda compilation tools, release 13.0, V13.0.88"
        /*0030*/ 	.string	"Build cuda_13.0.r13.0/compiler.36424714_0"
        /*0030*/ 	.string	"-arch sm_100 -m 64 "



//--------------------- .note.nv.cuinfo           --------------------------
	.section	.note.nv.cuinfo,"",@"SHT_NOTE"
	.sectionflags	@"SHF_NOTE_NV_CUINFO"
        /*0018*/ 	.short	0x0002
        /*001a*/ 	.short	0x0064
        /*001c*/ 	.short	0x0082
	.zero		2


//--------------------- .nv.info                  --------------------------
	.section	.nv.info,"",@"SHT_CUDA_INFO"
	.align	4


	//----- nvinfo : EIATTR_REGCOUNT
	.align		4
        /*0000*/ 	.byte	0x04, 0x2f
        /*0002*/ 	.short	(.L_1 - .L_0)
	.align		4
.L_0:
        /*0004*/ 	.word	index@(_Z10kernel_addPfS_iiif)
        /*0008*/ 	.word	0x0000000c


	//----- nvinfo : EIATTR_FRAME_SIZE
	.align		4
.L_1:
        /*000c*/ 	.byte	0x04, 0x11
        /*000e*/ 	.short	(.L_3 - .L_2)
	.align		4
.L_2:
        /*0010*/ 	.word	index@(_Z10kernel_addPfS_iiif)
        /*0014*/ 	.word	0x00000000


	//----- nvinfo : EIATTR_MIN_STACK_SIZE
	.align		4
.L_3:
        /*0018*/ 	.byte	0x04, 0x12
        /*001a*/ 	.short	(.L_5 - .L_4)
	.align		4
.L_4:
        /*001c*/ 	.word	index@(_Z10kernel_addPfS_iiif)
        /*0020*/ 	.word	0x00000000
.L_5:


//--------------------- .nv.compat                --------------------------
	.section	.nv.compat,"",@"SHT_CUDA_COMPAT_INFO"
	.align	4
        /*0000*/ 	.byte	0x02, 0x09, 0x00, 0x00, 0x02, 0x02, 0x01, 0x00, 0x02, 0x05, 0x05, 0x00, 0x03, 0x07, 0x01, 0x01
        /*0010*/ 	.byte	0x02, 0x03, 0x00, 0x00, 0x02, 0x06, 0x01, 0x00, 0x04, 0x0b, 0x08, 0x00, 0x09, 0x00, 0x00, 0x00
        /*0020*/ 	.byte	0x00, 0x00, 0x00, 0x00


//--------------------- .nv.info._Z10kernel_addPfS_iiif --------------------------
	.section	.nv.info._Z10kernel_addPfS_iiif,"",@"SHT_CUDA_INFO"
	.sectionflags	@""
	.align	4


	//----- nvinfo : EIATTR_CUDA_API_VERSION
	.align		4
        /*0000*/ 	.byte	0x04, 0x37
        /*0002*/ 	.short	(.L_7 - .L_6)
.L_6:
        /*0004*/ 	.word	0x00000082


	//----- nvinfo : EIATTR_KPARAM_INFO
	.align		4
.L_7:
        /*0008*/ 	.byte	0x04, 0x17
        /*000a*/ 	.short	(.L_9 - .L_8)
.L_8:
        /*000c*/ 	.word	0x00000000
        /*0010*/ 	.short	0x0005
        /*0012*/ 	.short	0x001c
        /*0014*/ 	.byte	0x00, 0xf0, 0x11, 0x00


	//----- nvinfo : EIATTR_KPARAM_INFO
	.align		4
.L_9:
        /*0018*/ 	.byte	0x04, 0x17
        /*001a*/ 	.short	(.L_11 - .L_10)
.L_10:
        /*001c*/ 	.word	0x00000000
        /*0020*/ 	.short	0x0004
        /*0022*/ 	.short	0x0018
        /*0024*/ 	.byte	0x00, 0xf0, 0x11, 0x00


	//----- nvinfo : EIATTR_KPARAM_INFO
	.align		4
.L_11:
        /*0028*/ 	.byte	0x04, 0x17
        /*002a*/ 	.short	(.L_13 - .L_12)
.L_12:
        /*002c*/ 	.word	0x00000000
        /*0030*/ 	.short	0x0003
        /*0032*/ 	.short	0x0014
        /*0034*/ 	.byte	0x00, 0xf0, 0x11, 0x00


	//----- nvinfo : EIATTR_KPARAM_INFO
	.align		4
.L_13:
        /*0038*/ 	.byte	0x04, 0x17
        /*003a*/ 	.short	(.L_15 - .L_14)
.L_14:
        /*003c*/ 	.word	0x00000000
        /*0040*/ 	.short	0x0002
        /*0042*/ 	.short	0x0010
        /*0044*/ 	.byte	0x00, 0xf0, 0x11, 0x00


	//----- nvinfo : EIATTR_KPARAM_INFO
	.align		4
.L_15:
        /*0048*/ 	.byte	0x04, 0x17
        /*004a*/ 	.short	(.L_17 - .L_16)
.L_16:
        /*004c*/ 	.word	0x00000000
        /*0050*/ 	.short	0x0001
        /*0052*/ 	.short	0x0008
        /*0054*/ 	.byte	0x00, 0xf5, 0x21, 0x00


	//----- nvinfo : EIATTR_KPARAM_INFO
	.align		4
.L_17:
        /*0058*/ 	.byte	0x04, 0x17
        /*005a*/ 	.short	(.L_19 - .L_18)
.L_18:
        /*005c*/ 	.word	0x00000000
        /*0060*/ 	.short	0x0000
        /*0062*/ 	.short	0x0000
        /*0064*/ 	.byte	0x00, 0xf5, 0x21, 0x00


	//----- nvinfo : EIATTR_SPARSE_MMA_MASK
	.align		4
.L_19:
        /*0068*/ 	.byte	0x03, 0x50
        /*006a*/ 	.short	0x0000


	//----- nvinfo : EIATTR_MAXREG_COUNT
	.align		4
        /*006c*/ 	.byte	0x03, 0x1b
        /*006e*/ 	.short	0x00ff


	//----- nvinfo : EIATTR_MERCURY_ISA_VERSION
	.align		4
        /*0070*/ 	.byte	0x03, 0x5f
        /*0072*/ 	.short	0x0101


	//----- nvinfo : EIATTR_VRC_CTA_INIT_COUNT
	.align		4
        /*0074*/ 	.byte	0x02, 0x4a
	.zero		1
	.zero		1


	//----- nvinfo : EIATTR_EXIT_INSTR_OFFSETS
	.align		4
        /*0078*/ 	.byte	0x04, 0x1c
        /*007a*/ 	.short	(.L_21 - .L_20)


	//   ....[0]....
.L_20:
        /*007c*/ 	.word	0x000000b0


	//   ....[1]....
        /*0080*/ 	.word	0x000001a0


	//----- nvinfo : EIATTR_CBANK_PARAM_SIZE
	.align		4
.L_21:
        /*0084*/ 	.byte	0x03, 0x19
        /*0086*/ 	.short	0x0020


	//----- nvinfo : EIATTR_PARAM_CBANK
	.align		4
        /*0088*/ 	.byte	0x04, 0x0a
        /*008a*/ 	.short	(.L_23 - .L_22)
	.align		4
.L_22:
        /*008c*/ 	.word	index@(.nv.constant0._Z10kernel_addPfS_iiif)
        /*0090*/ 	.short	0x0380
        /*0092*/ 	.short	0x0020


	//----- nvinfo : EIATTR_SW_WAR
	.align		4
.L_23:
        /*0094*/ 	.byte	0x04, 0x36
        /*0096*/ 	.short	(.L_25 - .L_24)
.L_24:
        /*0098*/ 	.word	0x00000008
.L_25:


//--------------------- .nv.callgraph             --------------------------
	.section	.nv.callgraph,"",@"SHT_CUDA_CALLGRAPH"
	.align	4
	.sectionentsize	8
	.align		4
        /*0000*/ 	.word	0x00000000
	.align		4
        /*0004*/ 	.word	0xffffffff
	.align		4
        /*0008*/ 	.word	0x00000000
	.align		4
        /*000c*/ 	.word	0xfffffffe
	.align		4
        /*0010*/ 	.word	0x00000000
	.align		4
        /*0014*/ 	.word	0xfffffffd
	.align		4
        /*0018*/ 	.word	0x00000000
	.align		4
        /*001c*/ 	.word	0xfffffffc


//--------------------- .text._Z10kernel_addPfS_iiif --------------------------
	.section	.text._Z10kernel_addPfS_iiif,"ax",@progbits
	.align	128
        .global         _Z10kernel_addPfS_iiif
        .type           _Z10kernel_addPfS_iiif,@function
        .size           _Z10kernel_addPfS_iiif,(.L_x_1 - _Z10kernel_addPfS_iiif)
        .other          _Z10kernel_addPfS_iiif,@"STO_CUDA_ENTRY STV_DEFAULT"
_Z10kernel_addPfS_iiif:
.text._Z10kernel_addPfS_iiif:
[----:B------:R-:W-:Y:S01]  /*0000*/  LDC R1, c[0x0][0x37c] ;  /* 0x0000df00ff017b82 */ /* 0x000fe20000000800 */
[----:B------:R-:W0:Y:S01]  /*0010*/  S2R R7, SR_CTAID.Y ;  /* 0x0000000000077919 */ /* 0x000e220000002600 */
[----:B------:R-:W1:Y:S01]  /*0020*/  LDCU UR6, c[0x0][0x398] ;  /* 0x00007300ff0677ac */ /* 0x000e620008000800 */
[----:B------:R-:W0:Y:S01]  /*0030*/  S2R R2, SR_TID.Y ;  /* 0x0000000000027919 */ /* 0x000e220000002200 */
[----:B------:R-:W2:Y:S01]  /*0040*/  LDCU UR7, c[0x0][0x394] ;  /* 0x00007280ff0777ac */ /* 0x000ea20008000800 */
[----:B------:R-:W3:Y:S01]  /*0050*/  S2R R0, SR_CTAID.X ;  /* 0x0000000000007919 */ /* 0x000ee20000002500 */
[----:B------:R-:W3:Y:S01]  /*0060*/  S2R R3, SR_TID.X ;  /* 0x0000000000037919 */ /* 0x000ee20000002100 */
[----:B0-----:R-:W-:-:S04]  /*0070*/  LEA R7, R7, R2, 0x4 ;  /* 0x0000000207077211 */ /* 0x001fc800078e20ff */
[----:B-1----:R-:W-:Y:S02]  /*0080*/  ISETP.GE.AND P0, PT, R7, UR6, PT ;  /* 0x0000000607007c0c */ /* 0x002fe4000bf06270 */
[----:B---3--:R-:W-:-:S04]  /*0090*/  LEA R0, R0, R3, 0x4 ;  /* 0x0000000300007211 */ /* 0x008fc800078e20ff */
[----:B--2---:R-:W-:-:S13]  /*00a0*/  ISETP.GE.OR P0, PT, R0, UR7, P0 ;  /* 0x0000000700007c0c */ /* 0x004fda0008706670 */
[----:B------:R-:W-:Y:S05]  /*00b0*/  @P0 EXIT ;  /* 0x000000000000094d */ /* 0x000fea0003800000 */
[----:B------:R-:W0:Y:S01]  /*00c0*/  LDC R6, c[0x0][0x390] ;  /* 0x0000e400ff067b82 */ /* 0x000e220000000800 */
[----:B------:R-:W1:Y:S01]  /*00d0*/  LDCU.64 UR4, c[0x0][0x358] ;  /* 0x00006b00ff0477ac */ /* 0x000e620008000a00 */
[----:B------:R-:W-:Y:S01]  /*00e0*/  IMAD R7, R7, UR7, R0 ;  /* 0x0000000707077c24 */ /* 0x000fe2000f8e0200 */
[----:B------:R-:W2:Y:S05]  /*00f0*/  LDCU UR8, c[0x0][0x39c] ;  /* 0x00007380ff0877ac */ /* 0x000eaa0008000800 */
[----:B------:R-:W3:Y:S08]  /*0100*/  LDC.64 R2, c[0x0][0x388] ;  /* 0x0000e200ff027b82 */ /* 0x000ef00000000a00 */
[----:B------:R-:W4:Y:S01]  /*0110*/  LDC.64 R4, c[0x0][0x380] ;  /* 0x0000e000ff047b82 */ /* 0x000f220000000a00 */
[----:B0-----:R-:W-:-:S04]  /*0120*/  IMAD R0, R6, UR7, RZ ;  /* 0x0000000706007c24 */ /* 0x001fc8000f8e02ff */
[----:B------:R-:W-:-:S04]  /*0130*/  IMAD R9, R0, UR6, R7 ;  /* 0x0000000600097c24 */ /* 0x000fc8000f8e0207 */
[----:B---3--:R-:W-:-:S06]  /*0140*/  IMAD.WIDE R2, R9, 0x4, R2 ;  /* 0x0000000409027825 */ /* 0x008fcc00078e0202 */
[----:B-1----:R-:W2:Y:S01]  /*0150*/  LDG.E R2, desc[UR4][R2.64] ;  /* 0x0000000402027981 */ /* 0x002ea2000c1e1900 */
[----:B----4-:R-:W-:-:S05]  /*0160*/  IMAD.WIDE R4, R7, 0x4, R4 ;  /* 0x0000000407047825 */ /* 0x010fca00078e0204 */
[----:B------:R-:W2:Y:S02]  /*0170*/  LDG.E R7, desc[UR4][R4.64] ;  /* 0x0000000404077981 */ /* 0x000ea4000c1e1900 */
[----:B--2---:R-:W-:-:S05]  /*0180*/  FFMA R7, R2, UR8, R7 ;  /* 0x0000000802077c23 */ /* 0x004fca0008000007 */
[----:B------:R-:W-:Y:S01]  /*0190*/  STG.E desc[UR4][R4.64], R7 ;  /* 0x0000000704007986 */ /* 0x000fe2000c101904 */
[----:B------:R-:W-:Y:S05]  /*01a0*/  EXIT ;  /* 0x000000000000794d */ /* 0x000fea0003800000 */
.L_x_0:
[----:B------:R-:W-:-:S00]  /*01b0*/  BRA `(.L_x_0) ;  /* 0xfffffffc00fc7947 */ /* 0x000fc0000383ffff */
[----:B------:R-:W-:-:S00]  /*01c0*/  NOP ;  /* 0x0000000000007918 */ /* 0x000fc00000000000 */
        /* <DEDUP_REMOVED lines=11> */
.L_x_1:


//--------------------- .nv.shared.reserved.0     --------------------------
	.section	.nv.shared.reserved.0,"aw",@nobits
	.weak		__nv_reservedSMEM_offset_0_alias
	.size		__nv_reservedSMEM_offset_0_alias, 0, 64
	.other		__nv_reservedSMEM_offset_0_alias,@"STO_CUDA_RESERVED_SHARED STV_DEFAULT"
__nv_reservedSMEM_offset_0_alias:
	.zero		0
	.zero		64


//--------------------- .nv.constant0._Z10kernel_addPfS_iiif --------------------------
	.section	.nv.constant0._Z10kernel_addPfS_iiif,"a",@progbits
	.sectionflags	@""
	.align	4
.nv.constant0._Z10kernel_addPfS_iiif:
	.zero		928


//--------------------- SYMBOLS --------------------------

	.type		.nv.reservedSmem.offset0,@object
	.size		.nv.reservedSmem.offset0,0x4
